	.headerflags	@"EF_CUDA_TEXMODE_UNIFIED EF_CUDA_64BIT_ADDRESS EF_CUDA_ACCELERATORS EF_CUDA_SM90 EF_CUDA_VIRTUAL_SM(EF_CUDA_SM90)"
	.elftype	@"ET_EXEC"


//--------------------- .nv.info                  --------------------------
	.section	.nv.info,"",@"SHT_CUDA_INFO"
	.align	4


	//----- nvinfo : EIATTR_REGCOUNT
	.align		4
        /*0000*/ 	.byte	0x04, 0x2f
        /*0002*/ 	.short	(.L_1 - .L_0)
	.align		4
.L_0:
        /*0004*/ 	.word	index@(triton_poi_fused_avg_pool2d_2)
        /*0008*/ 	.word	0x00000020


	//----- nvinfo : EIATTR_MIN_STACK_SIZE
	.align		4
.L_1:
        /*000c*/ 	.byte	0x04, 0x12
        /*000e*/ 	.short	(.L_3 - .L_2)
	.align		4
.L_2:
        /*0010*/ 	.word	index@(triton_poi_fused_avg_pool2d_2)
        /*0014*/ 	.word	0x00000000


	//----- nvinfo : EIATTR_FRAME_SIZE
	.align		4
.L_3:
        /*0018*/ 	.byte	0x04, 0x11
        /*001a*/ 	.short	(.L_5 - .L_4)
	.align		4
.L_4:
        /*001c*/ 	.word	index@(triton_poi_fused_avg_pool2d_2)
        /*0020*/ 	.word	0x00000000


	//----- nvinfo : EIATTR_MIN_STACK_SIZE
	.align		4
.L_5:
        /*0024*/ 	.byte	0x04, 0x12
        /*0026*/ 	.short	(.L_7 - .L_6)
	.align		4
.L_6:
        /*0028*/ 	.word	index@(triton_poi_fused_avg_pool2d_2)
        /*002c*/ 	.word	0x00000000
.L_7:


//--------------------- .nv.info.triton_poi_fused_avg_pool2d_2 --------------------------
	.section	.nv.info.triton_poi_fused_avg_pool2d_2,"",@"SHT_CUDA_INFO"
	.sectionflags	@""
	.align	4


	//----- nvinfo : EIATTR_CUDA_API_VERSION
	.align		4
        /*0000*/ 	.byte	0x04, 0x37
        /*0002*/ 	.short	(.L_9 - .L_8)
.L_8:
        /*0004*/ 	.word	0x0000007c


	//----- nvinfo : EIATTR_KPARAM_INFO
	.align		4
.L_9:
        /*0008*/ 	.byte	0x04, 0x17
        /*000a*/ 	.short	(.L_11 - .L_10)
.L_10:
        /*000c*/ 	.word	0x00000000
        /*0010*/ 	.short	0x0002
        /*0012*/ 	.short	0x0010
        /*0014*/ 	.byte	0x00, 0xf0, 0x11, 0x00


	//----- nvinfo : EIATTR_KPARAM_INFO
	.align		4
.L_11:
        /*0018*/ 	.byte	0x04, 0x17
        /*001a*/ 	.short	(.L_13 - .L_12)
.L_12:
        /*001c*/ 	.word	0x00000000
        /*0020*/ 	.short	0x0001
        /*0022*/ 	.short	0x0008
        /*0024*/ 	.byte	0x00, 0xf4, 0x21, 0x00


	//----- nvinfo : EIATTR_KPARAM_INFO
	.align		4
.L_13:
        /*0028*/ 	.byte	0x04, 0x17
        /*002a*/ 	.short	(.L_15 - .L_14)
.L_14:
        /*002c*/ 	.word	0x00000000
        /*0030*/ 	.short	0x0000
        /*0032*/ 	.short	0x0000
        /*0034*/ 	.byte	0x00, 0xf4, 0x21, 0x00


	//----- nvinfo : EIATTR_SPARSE_MMA_MASK
	.align		4
.L_15:
        /*0038*/ 	.byte	0x03, 0x50
        /*003a*/ 	.short	0x0000


	//----- nvinfo : EIATTR_MAXREG_COUNT
	.align		4
        /*003c*/ 	.byte	0x03, 0x1b
        /*003e*/ 	.short	0x00ff


	//----- nvinfo : EIATTR_EXIT_INSTR_OFFSETS
	.align		4
        /*0040*/ 	.byte	0x04, 0x1c
        /*0042*/ 	.short	(.L_17 - .L_16)


	//   ....[0]....
.L_16:
        /*0044*/ 	.word	0x00000590


	//----- nvinfo : EIATTR_REQNTID
	.align		4
.L_17:
        /*0048*/ 	.byte	0x04, 0x10
        /*004a*/ 	.short	(.L_19 - .L_18)
.L_18:
        /*004c*/ 	.word	0x00000080
        /*0050*/ 	.word	0x00000001
        /*0054*/ 	.word	0x00000001


	//----- nvinfo : EIATTR_CBANK_PARAM_SIZE
	.align		4
.L_19:
        /*0058*/ 	.byte	0x03, 0x19
        /*005a*/ 	.short	0x0014


	//----- nvinfo : EIATTR_PARAM_CBANK
	.align		4
        /*005c*/ 	.byte	0x04, 0x0a
        /*005e*/ 	.short	(.L_21 - .L_20)
	.align		4
.L_20:
        /*0060*/ 	.word	index@(.nv.constant0.triton_poi_fused_avg_pool2d_2)
        /*0064*/ 	.short	0x0210
        /*0066*/ 	.short	0x0014


	//----- nvinfo : EIATTR_SW_WAR
	.align		4
.L_21:
        /*0068*/ 	.byte	0x04, 0x36
        /*006a*/ 	.short	(.L_23 - .L_22)
.L_22:
        /*006c*/ 	.word	0x00000008
.L_23:


//--------------------- .nv.callgraph             --------------------------
	.section	.nv.callgraph,"",@"SHT_CUDA_CALLGRAPH"
	.align	4
	.sectionentsize	8
	.align		4
        /*0000*/ 	.word	0x00000000
	.align		4
        /*0004*/ 	.word	0xffffffff
	.align		4
        /*0008*/ 	.word	0x00000000
	.align		4
        /*000c*/ 	.word	0xfffffffe
	.align		4
        /*0010*/ 	.word	0x00000000
	.align		4
        /*0014*/ 	.word	0xfffffffd
	.align		4
        /*0018*/ 	.word	0x00000000
	.align		4
        /*001c*/ 	.word	0xfffffffc


//--------------------- .text.triton_poi_fused_avg_pool2d_2 --------------------------
	.section	.text.triton_poi_fused_avg_pool2d_2,"ax",@progbits
	.align	128
        .global         triton_poi_fused_avg_pool2d_2
        .type           triton_poi_fused_avg_pool2d_2,@function
        .size           triton_poi_fused_avg_pool2d_2,(.L_x_1 - triton_poi_fused_avg_pool2d_2)
        .other          triton_poi_fused_avg_pool2d_2,@"STO_CUDA_ENTRY STV_DEFAULT"
triton_poi_fused_avg_pool2d_2:
.text.triton_poi_fused_avg_pool2d_2:
[----:B------:R-:W-:Y:S01]  /*0000*/  LDC R1, c[0x0][0x28] ;  /* 0x00000a00ff017b82 */ /* 0x000fe20000000800 */
[----:B------:R-:W1:Y:S07]  /*0010*/  S2R R0, SR_TID.X ;  /* 0x0000000000007919 */ /* 0x000e6e0000002100 */
[----:B------:R-:W2:Y:S01]  /*0020*/  LDC.64 R14, c[0x0][0x210] ;  /* 0x00008400ff0e7b82 */ /* 0x000ea20000000a00 */
[----:B------:R-:W-:Y:S01]  /*0030*/  ULDC.64 UR4, c[0x0][0x208] ;  /* 0x0000820000047ab9 */ /* 0x000fe20000000a00 */
[----:B------:R-:W3:Y:S01]  /*0040*/  S2R R3, SR_CTAID.X ;  /* 0x0000000000037919 */ /* 0x000ee20000002500 */
[----:B-1----:R-:W-:-:S04]  /*0050*/  SHF.L.U32 R0, R0, 0x2, RZ ;  /* 0x0000000200007819 */ /* 0x002fc800000006ff */
[----:B------:R-:W-:Y:S02]  /*0060*/  LOP3.LUT R0, R0, 0x1fc, RZ, 0xc0, !PT ;  /* 0x000001fc00007812 */ /* 0x000fe400078ec0ff */
[----:B---3--:R-:W-:Y:S02]  /*0070*/  SHF.R.S32.HI R7, RZ, 0x16, R3 ;  /* 0x00000016ff077819 */ /* 0x008fe40000011403 */
[----:B------:R-:W-:Y:S02]  /*0080*/  LEA R16, R3, R0, 0x9 ;  /* 0x0000000003107211 */ /* 0x000fe400078e48ff */
[----:B------:R-:W-:Y:S02]  /*0090*/  SGXT R7, R7, 0x1 ;  /* 0x000000010707781a */ /* 0x000fe40000000200 */
[----:B------:R-:W-:Y:S01]  /*00a0*/  SHF.R.S32.HI R5, RZ, 0x1f, R16 ;  /* 0x0000001fff057819 */ /* 0x000fe20000011410 */
[----:B------:R-:W-:Y:S01]  /*00b0*/  VIADD R3, R16, 0x3 ;  /* 0x0000000310037836 */ /* 0x000fe20000000000 */
[----:B------:R-:W-:-:S02]  /*00c0*/  IADD3 R2, R16, 0x2, RZ ;  /* 0x0000000210027810 */ /* 0x000fc40007ffe0ff */
[----:B------:R-:W-:Y:S02]  /*00d0*/  IADD3 R0, R16, 0x1, RZ ;  /* 0x0000000110007810 */ /* 0x000fe40007ffe0ff */
[----:B------:R-:W-:Y:S02]  /*00e0*/  LEA.HI R5, R5, R16, RZ, 0x5 ;  /* 0x0000001005057211 */ /* 0x000fe400078f28ff */
[C---:B------:R-:W-:Y:S02]  /*00f0*/  LEA.HI R6, R7.reuse, R2, RZ, 0x5 ;  /* 0x0000000207067211 */ /* 0x040fe400078f28ff */
[C---:B------:R-:W-:Y:S02]  /*0100*/  LEA.HI R4, R7.reuse, R0, RZ, 0x5 ;  /* 0x0000000007047211 */ /* 0x040fe400078f28ff */
[----:B------:R-:W-:Y:S02]  /*0110*/  LEA.HI R8, R7, R3, RZ, 0x5 ;  /* 0x0000000307087211 */ /* 0x000fe400078f28ff */
[----:B------:R-:W-:-:S02]  /*0120*/  LOP3.LUT R7, R5, 0x7fffffe0, RZ, 0xc0, !PT ;  /* 0x7fffffe005077812 */ /* 0x000fc400078ec0ff */
[----:B------:R-:W-:Y:S02]  /*0130*/  SHF.L.U32 R10, R5, 0x2, RZ ;  /* 0x00000002050a7819 */ /* 0x000fe400000006ff */
[----:B------:R-:W-:Y:S02]  /*0140*/  LOP3.LUT R9, R6, 0x7fffffe0, RZ, 0xc0, !PT ;  /* 0x7fffffe006097812 */ /* 0x000fe400078ec0ff */
[----:B------:R-:W-:Y:S02]  /*0150*/  LOP3.LUT R5, R4, 0x7fffffe0, RZ, 0xc0, !PT ;  /* 0x7fffffe004057812 */ /* 0x000fe400078ec0ff */
[----:B------:R-:W-:Y:S01]  /*0160*/  LOP3.LUT R8, R8, 0x7fffffe0, RZ, 0xc0, !PT ;  /* 0x7fffffe008087812 */ /* 0x000fe200078ec0ff */
[----:B------:R-:W-:Y:S01]  /*0170*/  IMAD.IADD R13, R2, 0x1, -R9 ;  /* 0x00000001020d7824 */ /* 0x000fe200078e0a09 */
[----:B------:R-:W-:Y:S02]  /*0180*/  IADD3 R7, R16, -R7, RZ ;  /* 0x8000000710077210 */ /* 0x000fe40007ffe0ff */
[----:B------:R-:W-:-:S02]  /*0190*/  LOP3.LUT R10, R10, 0xffffff80, RZ, 0xc0, !PT ;  /* 0xffffff800a0a7812 */ /* 0x000fc400078ec0ff */
[----:B------:R-:W-:Y:S02]  /*01a0*/  IADD3 R5, R0, -R5, RZ ;  /* 0x8000000500057210 */ /* 0x000fe40007ffe0ff */
[----:B------:R-:W-:Y:S01]  /*01b0*/  IADD3 R23, R3, -R8, RZ ;  /* 0x8000000803177210 */ /* 0x000fe20007ffe0ff */
[----:B------:R-:W-:Y:S01]  /*01c0*/  IMAD R19, R13, 0x2, R10 ;  /* 0x000000020d137824 */ /* 0x000fe200078e020a */
[-C--:B------:R-:W-:Y:S02]  /*01d0*/  LEA R3, R7, R10.reuse, 0x1 ;  /* 0x0000000a07037211 */ /* 0x080fe400078e08ff */
[-C--:B------:R-:W-:Y:S02]  /*01e0*/  LEA R17, R5, R10.reuse, 0x1 ;  /* 0x0000000a05117211 */ /* 0x080fe400078e08ff */
[----:B------:R-:W-:Y:S01]  /*01f0*/  LOP3.LUT R0, R10, 0x40, RZ, 0xfc, !PT ;  /* 0x000000400a007812 */ /* 0x000fe200078efcff */
[----:B--2---:R-:W-:Y:S01]  /*0200*/  IMAD.WIDE R2, R3, 0x4, R14 ;  /* 0x0000000403027825 */ /* 0x004fe200078e020e */
[----:B------:R-:W-:-:S02]  /*0210*/  LEA R29, R23, R10, 0x1 ;  /* 0x0000000a171d7211 */ /* 0x000fc400078e08ff */
[----:B------:R-:W-:Y:S01]  /*0220*/  LOP3.LUT R10, R10, 0x41, RZ, 0xfc, !PT ;  /* 0x000000410a0a7812 */ /* 0x000fe200078efcff */
[----:B------:R-:W-:Y:S01]  /*0230*/  IMAD R11, R23, 0x2, R0 ;  /* 0x00000002170b7824 */ /* 0x000fe200078e0200 */
[C---:B------:R-:W-:Y:S02]  /*0240*/  LEA R8, R5.reuse, R0, 0x1 ;  /* 0x0000000005087211 */ /* 0x040fe400078e08ff */
[----:B------:R-:W-:Y:S01]  /*0250*/  LEA R9, R5, R10, 0x1 ;  /* 0x0000000a05097211 */ /* 0x000fe200078e08ff */
[--C-:B------:R-:W-:Y:S01]  /*0260*/  IMAD.WIDE R4, R17, 0x4, R14.reuse ;  /* 0x0000000411047825 */ /* 0x100fe200078e020e */
[-C--:B------:R-:W-:Y:S01]  /*0270*/  LEA R25, R7, R0.reuse, 0x1 ;  /* 0x0000000007197211 */ /* 0x080fe200078e08ff */
[----:B------:R-:W2:Y:S01]  /*0280*/  LDG.E.EL R17, desc[UR4][R2.64] ;  /* 0x0000000402117981 */ /* 0x000ea2000c2e1900 */
[----:B------:R-:W-:Y:S01]  /*0290*/  LEA R6, R13, R0, 0x1 ;  /* 0x000000000d067211 */ /* 0x000fe200078e08ff */
[--C-:B------:R-:W-:Y:S01]  /*02a0*/  IMAD.WIDE R28, R29, 0x4, R14.reuse ;  /* 0x000000041d1c7825 */ /* 0x100fe200078e020e */
[-C--:B------:R-:W-:Y:S01]  /*02b0*/  LEA R7, R7, R10.reuse, 0x1 ;  /* 0x0000000a07077211 */ /* 0x080fe200078e08ff */
[----:B------:R1:W2:Y:S01]  /*02c0*/  LDG.E.EL R0, desc[UR4][R2.64+0x4] ;  /* 0x0000040402007981 */ /* 0x0002a2000c2e1900 */
[-C--:B------:R-:W-:Y:S01]  /*02d0*/  LEA R13, R13, R10.reuse, 0x1 ;  /* 0x0000000a0d0d7211 */ /* 0x080fe200078e08ff */
[--C-:B------:R-:W-:Y:S01]  /*02e0*/  IMAD.WIDE R24, R25, 0x4, R14.reuse ;  /* 0x0000000419187825 */ /* 0x100fe200078e020e */
[----:B------:R-:W-:Y:S01]  /*02f0*/  LEA R23, R23, R10, 0x1 ;  /* 0x0000000a17177211 */ /* 0x000fe200078e08ff */
[----:B------:R-:W3:Y:S04]  /*0300*/  LDG.E.EL R18, desc[UR4][R4.64] ;  /* 0x0000000404127981 */ /* 0x000ee8000c2e1900 */
[----:B------:R-:W4:Y:S01]  /*0310*/  LDG.E.EL R22, desc[UR4][R28.64] ;  /* 0x000000041c167981 */ /* 0x000f22000c2e1900 */
[----:B-1----:R-:W-:-:S03]  /*0320*/  IMAD.WIDE R2, R19, 0x4, R14 ;  /* 0x0000000413027825 */ /* 0x002fc600078e020e */
[----:B------:R1:W3:Y:S01]  /*0330*/  LDG.E.EL R19, desc[UR4][R4.64+0x4] ;  /* 0x0000040404137981 */ /* 0x0002e2000c2e1900 */
[----:B------:R-:W-:-:S03]  /*0340*/  IMAD.WIDE R10, R11, 0x4, R14 ;  /* 0x000000040b0a7825 */ /* 0x000fc600078e020e */
[----:B------:R-:W5:Y:S04]  /*0350*/  LDG.E.EL R20, desc[UR4][R2.64] ;  /* 0x0000000402147981 */ /* 0x000f68000c2e1900 */
[----:B------:R1:W5:Y:S02]  /*0360*/  LDG.E.EL R21, desc[UR4][R2.64+0x4] ;  /* 0x0000040402157981 */ /* 0x000364000c2e1900 */
[--C-:B-1----:R-:W-:Y:S02]  /*0370*/  IMAD.WIDE R4, R6, 0x4, R14.reuse ;  /* 0x0000000406047825 */ /* 0x102fe400078e020e */
[----:B------:R1:W4:Y:S02]  /*0380*/  LDG.E.EL R27, desc[UR4][R28.64+0x4] ;  /* 0x000004041c1b7981 */ /* 0x000324000c2e1900 */
[----:B------:R-:W-:-:S02]  /*0390*/  IMAD.WIDE R6, R7, 0x4, R14 ;  /* 0x0000000407067825 */ /* 0x000fc400078e020e */
[----:B------:R-:W4:Y:S02]  /*03a0*/  LDG.E.EL R24, desc[UR4][R24.64] ;  /* 0x0000000418187981 */ /* 0x000f24000c2e1900 */
[--C-:B------:R-:W-:Y:S02]  /*03b0*/  IMAD.WIDE R2, R8, 0x4, R14.reuse ;  /* 0x0000000408027825 */ /* 0x100fe400078e020e */
[----:B------:R-:W4:Y:S02]  /*03c0*/  LDG.E.EL R4, desc[UR4][R4.64] ;  /* 0x0000000404047981 */ /* 0x000f24000c2e1900 */
[--C-:B------:R-:W-:Y:S01]  /*03d0*/  IMAD.WIDE R8, R9, 0x4, R14.reuse ;  /* 0x0000000409087825 */ /* 0x100fe200078e020e */
[----:B-1----:R-:W1:Y:S01]  /*03e0*/  LDC.64 R28, c[0x0][0x218] ;  /* 0x00008600ff1c7b82 */ /* 0x002e620000000a00 */
[----:B------:R-:W4:Y:S02]  /*03f0*/  LDG.E.EL R2, desc[UR4][R2.64] ;  /* 0x0000000402027981 */ /* 0x000f24000c2e1900 */
[----:B------:R-:W-:-:S02]  /*0400*/  IMAD.WIDE R12, R13, 0x4, R14 ;  /* 0x000000040d0c7825 */ /* 0x000fc400078e020e */
[----:B------:R-:W4:Y:S02]  /*0410*/  LDG.E.EL R10, desc[UR4][R10.64] ;  /* 0x000000040a0a7981 */ /* 0x000f24000c2e1900 */
[----:B------:R-:W-:Y:S02]  /*0420*/  IMAD.WIDE R14, R23, 0x4, R14 ;  /* 0x00000004170e7825 */ /* 0x000fe400078e020e */
[----:B------:R-:W4:Y:S04]  /*0430*/  LDG.E.EL R6, desc[UR4][R6.64] ;  /* 0x0000000406067981 */ /* 0x000f28000c2e1900 */
[----:B------:R-:W4:Y:S04]  /*0440*/  LDG.E.EL R8, desc[UR4][R8.64] ;  /* 0x0000000408087981 */ /* 0x000f28000c2e1900 */
[----:B------:R-:W4:Y:S04]  /*0450*/  LDG.E.EL R12, desc[UR4][R12.64] ;  /* 0x000000040c0c7981 */ /* 0x000f28000c2e1900 */
[----:B------:R-:W4:Y:S01]  /*0460*/  LDG.E.EL R14, desc[UR4][R14.64] ;  /* 0x000000040e0e7981 */ /* 0x000f22000c2e1900 */
[----:B-1----:R-:W-:-:S04]  /*0470*/  IMAD.WIDE R28, R16, 0x4, R28 ;  /* 0x00000004101c7825 */ /* 0x002fc800078e021c */
[----:B--2---:R-:W-:Y:S01]  /*0480*/  FADD R17, R17, R0 ;  /* 0x0000000011117221 */ /* 0x004fe20000000000 */
[----:B---3--:R-:W-:Y:S01]  /*0490*/  FADD R19, R18, R19 ;  /* 0x0000001312137221 */ /* 0x008fe20000000000 */
[----:B-----5:R-:W-:Y:S01]  /*04a0*/  FADD R21, R20, R21 ;  /* 0x0000001514157221 */ /* 0x020fe20000000000 */
[----:B----4-:R-:W-:Y:S01]  /*04b0*/  FADD R27, R22, R27 ;  /* 0x0000001b161b7221 */ /* 0x010fe20000000000 */
[----:B------:R-:W-:Y:S02]  /*04c0*/  FADD R17, R24, R17 ;  /* 0x0000001118117221 */ /* 0x000fe40000000000 */
[----:B------:R-:W-:Y:S01]  /*04d0*/  FADD R21, R4, R21 ;  /* 0x0000001504157221 */ /* 0x000fe20000000000 */
[----:B------:R-:W-:Y:S01]  /*04e0*/  FADD R19, R2, R19 ;  /* 0x0000001302137221 */ /* 0x000fe20000000000 */
[----:B------:R-:W-:Y:S01]  /*04f0*/  FADD R27, R10, R27 ;  /* 0x0000001b0a1b7221 */ /* 0x000fe20000000000 */
[----:B------:R-:W-:Y:S02]  /*0500*/  FADD R6, R6, R17 ;  /* 0x0000001106067221 */ /* 0x000fe40000000000 */
[----:B------:R-:W-:-:S02]  /*0510*/  FADD R8, R8, R19 ;  /* 0x0000001308087221 */ /* 0x000fc40000000000 */
[----:B------:R-:W-:Y:S01]  /*0520*/  FMUL R4, R6, 0.25 ;  /* 0x3e80000006047820 */ /* 0x000fe20000400000 */
[----:B------:R-:W-:Y:S01]  /*0530*/  FADD R12, R12, R21 ;  /* 0x000000150c0c7221 */ /* 0x000fe20000000000 */
[----:B------:R-:W-:Y:S01]  /*0540*/  FADD R14, R14, R27 ;  /* 0x0000001b0e0e7221 */ /* 0x000fe20000000000 */
[----:B------:R-:W-:Y:S02]  /*0550*/  FMUL R5, R8, 0.25 ;  /* 0x3e80000008057820 */ /* 0x000fe40000400000 */
[----:B------:R-:W-:Y:S01]  /*0560*/  FMUL R6, R12, 0.25 ;  /* 0x3e8000000c067820 */ /* 0x000fe20000400000 */
[----:B------:R-:W-:-:S05]  /*0570*/  FMUL R7, R14, 0.25 ;  /* 0x3e8000000e077820 */ /* 0x000fca0000400000 */
[----:B------:R-:W-:Y:S01]  /*0580*/  STG.E.128 desc[UR4][R28.64], R4 ;  /* 0x000000041c007986 */ /* 0x000fe2000c101d04 */
[----:B------:R-:W-:Y:S05]  /*0590*/  EXIT ;  /* 0x000000000000794d */ /* 0x000fea0003800000 */
.L_x_0:
[----:B------:R-:W-:-:S00]  /*05a0*/  BRA `(.L_x_0) ;  /* 0xfffffffc00fc7947 */ /* 0x000fc0000383ffff */
[----:B------:R-:W-:-:S00]  /*05b0*/  NOP ;  /* 0x0000000000007918 */ /* 0x000fc00000000000 */
        /* <DEDUP_REMOVED lines=12> */
.L_x_1:


//--------------------- .nv.constant0.triton_poi_fused_avg_pool2d_2 --------------------------
	.section	.nv.constant0.triton_poi_fused_avg_pool2d_2,"a",@progbits
	.sectionflags	@""
	.align	4
.nv.constant0.triton_poi_fused_avg_pool2d_2:
	.zero		548
